//
// Generated by NVIDIA NVVM Compiler
//
// Compiler Build ID: CL-36424714
// Cuda compilation tools, release 13.0, V13.0.88
// Based on NVVM 20.0.0
//

.version 9.0
.target sm_100
.address_size 64

	// .globl	_Z6matrixiPfS_S_
// _ZZ6matrixiPfS_S_E2s1 has been demoted
// _ZZ6matrixiPfS_S_E2s2 has been demoted

.visible .entry _Z6matrixiPfS_S_(
	.param .u32 _Z6matrixiPfS_S__param_0,
	.param .u64 .ptr .align 1 _Z6matrixiPfS_S__param_1,
	.param .u64 .ptr .align 1 _Z6matrixiPfS_S__param_2,
	.param .u64 .ptr .align 1 _Z6matrixiPfS_S__param_3
)
{
	.reg .pred 	%p<3>;
	.reg .b32 	%r<40>;
	.reg .b32 	%f<105>;
	.reg .b64 	%rd<13>;
	// demoted variable
	.shared .align 4 .b8 _ZZ6matrixiPfS_S_E2s1[4224];
	// demoted variable
	.shared .align 4 .b8 _ZZ6matrixiPfS_S_E2s2[4224];
	ld.param.u32 	%r19, [_Z6matrixiPfS_S__param_0];
	ld.param.u64 	%rd3, [_Z6matrixiPfS_S__param_1];
	ld.param.u64 	%rd4, [_Z6matrixiPfS_S__param_2];
	ld.param.u64 	%rd5, [_Z6matrixiPfS_S__param_3];
	mov.u32 	%r1, %ctaid.x;
	mov.u32 	%r2, %ctaid.y;
	mov.u32 	%r3, %tid.x;
	mov.u32 	%r4, %tid.y;
	setp.lt.s32 	%p1, %r19, 32;
	mov.f32 	%f104, 0f00000000;
	@%p1 bra 	$L__BB0_3;
	shl.b32 	%r20, %r2, 5;
	add.s32 	%r21, %r20, %r4;
	mul.lo.s32 	%r22, %r4, 132;
	mov.u32 	%r23, _ZZ6matrixiPfS_S_E2s1;
	add.s32 	%r5, %r23, %r22;
	shl.b32 	%r24, %r3, 2;
	add.s32 	%r6, %r5, %r24;
	shl.b32 	%r25, %r1, 5;
	mov.u32 	%r26, _ZZ6matrixiPfS_S_E2s2;
	add.s32 	%r8, %r26, %r24;
	add.s32 	%r7, %r8, %r22;
	shr.s32 	%r27, %r19, 31;
	shr.u32 	%r28, %r27, 27;
	add.s32 	%r29, %r19, %r28;
	shr.s32 	%r30, %r29, 5;
	neg.s32 	%r39, %r30;
	mad.lo.s32 	%r38, %r21, %r19, %r3;
	mad.lo.s32 	%r31, %r4, %r19, %r3;
	add.s32 	%r37, %r31, %r25;
	shl.b32 	%r12, %r19, 5;
	cvta.to.global.u64 	%rd1, %rd3;
	cvta.to.global.u64 	%rd2, %rd4;
	mov.f32 	%f104, 0f00000000;
$L__BB0_2:
	mul.wide.s32 	%rd6, %r38, 4;
	add.s64 	%rd7, %rd1, %rd6;
	ld.global.f32 	%f6, [%rd7];
	st.shared.f32 	[%r6], %f6;
	mul.wide.u32 	%rd8, %r37, 4;
	add.s64 	%rd9, %rd2, %rd8;
	ld.global.f32 	%f7, [%rd9];
	st.shared.f32 	[%r7], %f7;
	bar.sync 	0;
	ld.shared.f32 	%f8, [%r5];
	ld.shared.f32 	%f9, [%r8];
	fma.rn.f32 	%f10, %f8, %f9, %f104;
	ld.shared.f32 	%f11, [%r5+4];
	ld.shared.f32 	%f12, [%r8+132];
	fma.rn.f32 	%f13, %f11, %f12, %f10;
	ld.shared.f32 	%f14, [%r5+8];
	ld.shared.f32 	%f15, [%r8+264];
	fma.rn.f32 	%f16, %f14, %f15, %f13;
	ld.shared.f32 	%f17, [%r5+12];
	ld.shared.f32 	%f18, [%r8+396];
	fma.rn.f32 	%f19, %f17, %f18, %f16;
	ld.shared.f32 	%f20, [%r5+16];
	ld.shared.f32 	%f21, [%r8+528];
	fma.rn.f32 	%f22, %f20, %f21, %f19;
	ld.shared.f32 	%f23, [%r5+20];
	ld.shared.f32 	%f24, [%r8+660];
	fma.rn.f32 	%f25, %f23, %f24, %f22;
	ld.shared.f32 	%f26, [%r5+24];
	ld.shared.f32 	%f27, [%r8+792];
	fma.rn.f32 	%f28, %f26, %f27, %f25;
	ld.shared.f32 	%f29, [%r5+28];
	ld.shared.f32 	%f30, [%r8+924];
	fma.rn.f32 	%f31, %f29, %f30, %f28;
	ld.shared.f32 	%f32, [%r5+32];
	ld.shared.f32 	%f33, [%r8+1056];
	fma.rn.f32 	%f34, %f32, %f33, %f31;
	ld.shared.f32 	%f35, [%r5+36];
	ld.shared.f32 	%f36, [%r8+1188];
	fma.rn.f32 	%f37, %f35, %f36, %f34;
	ld.shared.f32 	%f38, [%r5+40];
	ld.shared.f32 	%f39, [%r8+1320];
	fma.rn.f32 	%f40, %f38, %f39, %f37;
	ld.shared.f32 	%f41, [%r5+44];
	ld.shared.f32 	%f42, [%r8+1452];
	fma.rn.f32 	%f43, %f41, %f42, %f40;
	ld.shared.f32 	%f44, [%r5+48];
	ld.shared.f32 	%f45, [%r8+1584];
	fma.rn.f32 	%f46, %f44, %f45, %f43;
	ld.shared.f32 	%f47, [%r5+52];
	ld.shared.f32 	%f48, [%r8+1716];
	fma.rn.f32 	%f49, %f47, %f48, %f46;
	ld.shared.f32 	%f50, [%r5+56];
	ld.shared.f32 	%f51, [%r8+1848];
	fma.rn.f32 	%f52, %f50, %f51, %f49;
	ld.shared.f32 	%f53, [%r5+60];
	ld.shared.f32 	%f54, [%r8+1980];
	fma.rn.f32 	%f55, %f53, %f54, %f52;
	ld.shared.f32 	%f56, [%r5+64];
	ld.shared.f32 	%f57, [%r8+2112];
	fma.rn.f32 	%f58, %f56, %f57, %f55;
	ld.shared.f32 	%f59, [%r5+68];
	ld.shared.f32 	%f60, [%r8+2244];
	fma.rn.f32 	%f61, %f59, %f60, %f58;
	ld.shared.f32 	%f62, [%r5+72];
	ld.shared.f32 	%f63, [%r8+2376];
	fma.rn.f32 	%f64, %f62, %f63, %f61;
	ld.shared.f32 	%f65, [%r5+76];
	ld.shared.f32 	%f66, [%r8+2508];
	fma.rn.f32 	%f67, %f65, %f66, %f64;
	ld.shared.f32 	%f68, [%r5+80];
	ld.shared.f32 	%f69, [%r8+2640];
	fma.rn.f32 	%f70, %f68, %f69, %f67;
	ld.shared.f32 	%f71, [%r5+84];
	ld.shared.f32 	%f72, [%r8+2772];
	fma.rn.f32 	%f73, %f71, %f72, %f70;
	ld.shared.f32 	%f74, [%r5+88];
	ld.shared.f32 	%f75, [%r8+2904];
	fma.rn.f32 	%f76, %f74, %f75, %f73;
	ld.shared.f32 	%f77, [%r5+92];
	ld.shared.f32 	%f78, [%r8+3036];
	fma.rn.f32 	%f79, %f77, %f78, %f76;
	ld.shared.f32 	%f80, [%r5+96];
	ld.shared.f32 	%f81, [%r8+3168];
	fma.rn.f32 	%f82, %f80, %f81, %f79;
	ld.shared.f32 	%f83, [%r5+100];
	ld.shared.f32 	%f84, [%r8+3300];
	fma.rn.f32 	%f85, %f83, %f84, %f82;
	ld.shared.f32 	%f86, [%r5+104];
	ld.shared.f32 	%f87, [%r8+3432];
	fma.rn.f32 	%f88, %f86, %f87, %f85;
	ld.shared.f32 	%f89, [%r5+108];
	ld.shared.f32 	%f90, [%r8+3564];
	fma.rn.f32 	%f91, %f89, %f90, %f88;
	ld.shared.f32 	%f92, [%r5+112];
	ld.shared.f32 	%f93, [%r8+3696];
	fma.rn.f32 	%f94, %f92, %f93, %f91;
	ld.shared.f32 	%f95, [%r5+116];
	ld.shared.f32 	%f96, [%r8+3828];
	fma.rn.f32 	%f97, %f95, %f96, %f94;
	ld.shared.f32 	%f98, [%r5+120];
	ld.shared.f32 	%f99, [%r8+3960];
	fma.rn.f32 	%f100, %f98, %f99, %f97;
	ld.shared.f32 	%f101, [%r5+124];
	ld.shared.f32 	%f102, [%r8+4092];
	fma.rn.f32 	%f104, %f101, %f102, %f100;
	bar.sync 	0;
	add.s32 	%r39, %r39, 1;
	setp.ne.s32 	%p2, %r39, 0;
	add.s32 	%r38, %r38, 32;
	add.s32 	%r37, %r37, %r12;
	@%p2 bra 	$L__BB0_2;
$L__BB0_3:
	cvta.to.global.u64 	%rd10, %rd5;
	shl.b32 	%r32, %r2, 5;
	add.s32 	%r33, %r32, %r4;
	shl.b32 	%r34, %r1, 5;
	add.s32 	%r35, %r34, %r3;
	mad.lo.s32 	%r36, %r33, %r19, %r35;
	mul.wide.s32 	%rd11, %r36, 4;
	add.s64 	%rd12, %rd10, %rd11;
	st.global.f32 	[%rd12], %f104;
	ret;

}


// ===== COMPILED SASS (sm_100) =====

	.target	sm_100

	.elftype	@"ET_EXEC"


//--------------------- .note.nv.tkinfo           --------------------------
	.section	.note.nv.tkinfo,"",@"SHT_NOTE"
	.sectionflags	@"SHF_NOTE_NV_TKINFO"
	.tkinfo
        /*0018*/ 	.word	0x00000002
        /*0030*/ 	.string	""
        /*0030*/ 	.string	"ptxas"
        /*0030*/ 	.string	"Cuda compilation tools, release 13.0, V13.0.88"
        /*0030*/ 	.string	"Build cuda_13.0.r13.0/compiler.36424714_0"
        /*0030*/ 	.string	"-arch sm_100 -m 64 "



//--------------------- .note.nv.cuinfo           --------------------------
	.section	.note.nv.cuinfo,"",@"SHT_NOTE"
	.sectionflags	@"SHF_NOTE_NV_CUINFO"
        /*0018*/ 	.short	0x0002
        /*001a*/ 	.short	0x0064
        /*001c*/ 	.short	0x0082
	.zero		2


//--------------------- .nv.info                  --------------------------
	.section	.nv.info,"",@"SHT_CUDA_INFO"
	.align	4


	//----- nvinfo : EIATTR_REGCOUNT
	.align		4
        /*0000*/ 	.byte	0x04, 0x2f
        /*0002*/ 	.short	(.L_1 - .L_0)
	.align		4
.L_0:
        /*0004*/ 	.word	index@(_Z6matrixiPfS_S_)
        /*0008*/ 	.word	0x0000001f


	//----- nvinfo : EIATTR_FRAME_SIZE
	.align		4
.L_1:
        /*000c*/ 	.byte	0x04, 0x11
        /*000e*/ 	.short	(.L_3 - .L_2)
	.align		4
.L_2:
        /*0010*/ 	.word	index@(_Z6matrixiPfS_S_)
        /*0014*/ 	.word	0x00000000


	//----- nvinfo : EIATTR_MIN_STACK_SIZE
	.align		4
.L_3:
        /*0018*/ 	.byte	0x04, 0x12
        /*001a*/ 	.short	(.L_5 - .L_4)
	.align		4
.L_4:
        /*001c*/ 	.word	index@(_Z6matrixiPfS_S_)
        /*0020*/ 	.word	0x00000000
.L_5:


//--------------------- .nv.compat                --------------------------
	.section	.nv.compat,"",@"SHT_CUDA_COMPAT_INFO"
	.align	4
        /*0000*/ 	.byte	0x02, 0x09, 0x00, 0x00, 0x02, 0x02, 0x01, 0x00, 0x02, 0x05, 0x05, 0x00, 0x03, 0x07, 0x01, 0x01
        /*0010*/ 	.byte	0x02, 0x03, 0x00, 0x00, 0x02, 0x06, 0x01, 0x00, 0x04, 0x0b, 0x08, 0x00, 0x09, 0x00, 0x00, 0x00
        /*0020*/ 	.byte	0x00, 0x00, 0x00, 0x00


//--------------------- .nv.info._Z6matrixiPfS_S_ --------------------------
	.section	.nv.info._Z6matrixiPfS_S_,"",@"SHT_CUDA_INFO"
	.sectionflags	@""
	.align	4


	//----- nvinfo : EIATTR_CUDA_API_VERSION
	.align		4
        /*0000*/ 	.byte	0x04, 0x37
        /*0002*/ 	.short	(.L_7 - .L_6)
.L_6:
        /*0004*/ 	.word	0x00000082


	//----- nvinfo : EIATTR_KPARAM_INFO
	.align		4
.L_7:
        /*0008*/ 	.byte	0x04, 0x17
        /*000a*/ 	.short	(.L_9 - .L_8)
.L_8:
        /*000c*/ 	.word	0x00000000
        /*0010*/ 	.short	0x0003
        /*0012*/ 	.short	0x0018
        /*0014*/ 	.byte	0x00, 0xf5, 0x21, 0x00


	//----- nvinfo : EIATTR_KPARAM_INFO
	.align		4
.L_9:
        /*0018*/ 	.byte	0x04, 0x17
        /*001a*/ 	.short	(.L_11 - .L_10)
.L_10:
        /*001c*/ 	.word	0x00000000
        /*0020*/ 	.short	0x0002
        /*0022*/ 	.short	0x0010
        /*0024*/ 	.byte	0x00, 0xf5, 0x21, 0x00


	//----- nvinfo : EIATTR_KPARAM_INFO
	.align		4
.L_11:
        /*0028*/ 	.byte	0x04, 0x17
        /*002a*/ 	.short	(.L_13 - .L_12)
.L_12:
        /*002c*/ 	.word	0x00000000
        /*0030*/ 	.short	0x0001
        /*0032*/ 	.short	0x0008
        /*0034*/ 	.byte	0x00, 0xf5, 0x21, 0x00


	//----- nvinfo : EIATTR_KPARAM_INFO
	.align		4
.L_13:
        /*0038*/ 	.byte	0x04, 0x17
        /*003a*/ 	.short	(.L_15 - .L_14)
.L_14:
        /*003c*/ 	.word	0x00000000
        /*0040*/ 	.short	0x0000
        /*0042*/ 	.short	0x0000
        /*0044*/ 	.byte	0x00, 0xf0, 0x11, 0x00


	//----- nvinfo : EIATTR_SPARSE_MMA_MASK
	.align		4
.L_15:
        /*0048*/ 	.byte	0x03, 0x50
        /*004a*/ 	.short	0x0000


	//----- nvinfo : EIATTR_MAXREG_COUNT
	.align		4
        /*004c*/ 	.byte	0x03, 0x1b
        /*004e*/ 	.short	0x00ff


	//----- nvinfo : EIATTR_NUM_BARRIERS
	.align		4
        /*0050*/ 	.byte	0x02, 0x4c
        /*0052*/ 	.byte	0x01
	.zero		1


	//----- nvinfo : EIATTR_MERCURY_ISA_VERSION
	.align		4
        /*0054*/ 	.byte	0x03, 0x5f
        /*0056*/ 	.short	0x0101


	//----- nvinfo : EIATTR_VRC_CTA_INIT_COUNT
	.align		4
        /*0058*/ 	.byte	0x02, 0x4a
	.zero		1
	.zero		1


	//----- nvinfo : EIATTR_EXIT_INSTR_OFFSETS
	.align		4
        /*005c*/ 	.byte	0x04, 0x1c
        /*005e*/ 	.short	(.L_17 - .L_16)


	//   ....[0]....
.L_16:
        /*0060*/ 	.word	0x00000910


	//----- nvinfo : EIATTR_CBANK_PARAM_SIZE
	.align		4
.L_17:
        /*0064*/ 	.byte	0x03, 0x19
        /*0066*/ 	.short	0x0020


	//----- nvinfo : EIATTR_PARAM_CBANK
	.align		4
        /*0068*/ 	.byte	0x04, 0x0a
        /*006a*/ 	.short	(.L_19 - .L_18)
	.align		4
.L_18:
        /*006c*/ 	.word	index@(.nv.constant0._Z6matrixiPfS_S_)
        /*0070*/ 	.short	0x0380
        /*0072*/ 	.short	0x0020


	//----- nvinfo : EIATTR_SW_WAR
	.align		4
.L_19:
        /*0074*/ 	.byte	0x04, 0x36
        /*0076*/ 	.short	(.L_21 - .L_20)
.L_20:
        /*0078*/ 	.word	0x00000008
.L_21:


//--------------------- .nv.callgraph             --------------------------
	.section	.nv.callgraph,"",@"SHT_CUDA_CALLGRAPH"
	.align	4
	.sectionentsize	8
	.align		4
        /*0000*/ 	.word	0x00000000
	.align		4
        /*0004*/ 	.word	0xffffffff
	.align		4
        /*0008*/ 	.word	0x00000000
	.align		4
        /*000c*/ 	.word	0xfffffffe
	.align		4
        /*0010*/ 	.word	0x00000000
	.align		4
        /*0014*/ 	.word	0xfffffffd
	.align		4
        /*0018*/ 	.word	0x00000000
	.align		4
        /*001c*/ 	.word	0xfffffffc


//--------------------- .text._Z6matrixiPfS_S_    --------------------------
	.section	.text._Z6matrixiPfS_S_,"ax",@progbits
	.align	128
        .global         _Z6matrixiPfS_S_
        .type           _Z6matrixiPfS_S_,@function
        .size           _Z6matrixiPfS_S_,(.L_x_3 - _Z6matrixiPfS_S_)
        .other          _Z6matrixiPfS_S_,@"STO_CUDA_ENTRY STV_DEFAULT"
_Z6matrixiPfS_S_:
.text._Z6matrixiPfS_S_:
[----:B------:R-:W-:Y:S01]  /*0000*/  LDC R1, c[0x0][0x37c] ;  /* 0x0000df00ff017b82 */ /* 0x000fe20000000800 */
[----:B------:R-:W0:Y:S07]  /*0010*/  S2R R14, SR_CTAID.X ;  /* 0x00000000000e7919 */ /* 0x000e2e0000002500 */
[----:B------:R-:W1:Y:S01]  /*0020*/  LDC R0, c[0x0][0x380] ;  /* 0x0000e000ff007b82 */ /* 0x000e620000000800 */
[----:B------:R-:W2:Y:S01]  /*0030*/  LDCU.64 UR4, c[0x0][0x358] ;  /* 0x00006b00ff0477ac */ /* 0x000ea20008000a00 */
[----:B------:R-:W-:Y:S01]  /*0040*/  HFMA2 R15, -RZ, RZ, 0, 0 ;  /* 0x00000000ff0f7431 */ /* 0x000fe200000001ff */
[----:B------:R-:W3:Y:S01]  /*0050*/  S2R R19, SR_CTAID.Y ;  /* 0x0000000000137919 */ /* 0x000ee20000002600 */
[----:B------:R-:W3:Y:S04]  /*0060*/  S2R R8, SR_TID.Y ;  /* 0x0000000000087919 */ /* 0x000ee80000002200 */
[----:B------:R-:W4:Y:S01]  /*0070*/  LDC.64 R2, c[0x0][0x398] ;  /* 0x0000e600ff027b82 */ /* 0x000f220000000a00 */
[----:B------:R-:W0:Y:S01]  /*0080*/  S2R R17, SR_TID.X ;  /* 0x0000000000117919 */ /* 0x000e220000002100 */
[----:B-1----:R-:W-:-:S02]  /*0090*/  ISETP.GE.AND P0, PT, R0, 0x20, PT ;  /* 0x000000200000780c */ /* 0x002fc40003f06270 */
[----:B---3--:R-:W-:Y:S02]  /*00a0*/  LEA R4, R19, R8, 0x5 ;  /* 0x0000000813047211 */ /* 0x008fe400078e28ff */
[----:B0-----:R-:W-:-:S05]  /*00b0*/  LEA R5, R14, R17, 0x5 ;  /* 0x000000110e057211 */ /* 0x001fca00078e28ff */
[----:B------:R-:W-:-:S04]  /*00c0*/  IMAD R5, R4, R0, R5 ;  /* 0x0000000004057224 */ /* 0x000fc800078e0205 */
[----:B----4-:R-:W-:Y:S01]  /*00d0*/  IMAD.WIDE R2, R5, 0x4, R2 ;  /* 0x0000000405027825 */ /* 0x010fe200078e0202 */
[----:B--2---:R-:W-:Y:S06]  /*00e0*/  @!P0 BRA `(.L_x_0) ;  /* 0x0000000800048947 */ /* 0x004fec0003800000 */
[----:B------:R-:W0:Y:S01]  /*00f0*/  S2R R12, SR_CgaCtaId ;  /* 0x00000000000c7919 */ /* 0x000e220000008800 */
[----:B------:R-:W1:Y:S01]  /*0100*/  LDC.64 R4, c[0x0][0x388] ;  /* 0x0000e200ff047b82 */ /* 0x000e620000000a00 */
[----:B------:R-:W-:Y:S01]  /*0110*/  MOV R9, 0x400 ;  /* 0x0000040000097802 */ /* 0x000fe20000000f00 */
[-C--:B------:R-:W-:Y:S01]  /*0120*/  IMAD R13, R8, R0.reuse, R17 ;  /* 0x00000000080d7224 */ /* 0x080fe200078e0211 */
[----:B------:R-:W-:Y:S02]  /*0130*/  SHF.R.S32.HI R15, RZ, 0x1f, R0 ;  /* 0x0000001fff0f7819 */ /* 0x000fe40000011400 */
[----:B------:R-:W-:Y:S02]  /*0140*/  IADD3 R10, PT, PT, R9, 0x1080, RZ ;  /* 0x00001080090a7810 */ /* 0x000fe40007ffe0ff */
[----:B------:R-:W-:Y:S01]  /*0150*/  LEA.HI R15, R15, R0, RZ, 0x5 ;  /* 0x000000000f0f7211 */ /* 0x000fe200078f28ff */
[----:B------:R-:W2:Y:S01]  /*0160*/  LDC.64 R6, c[0x0][0x390] ;  /* 0x0000e400ff067b82 */ /* 0x000ea20000000a00 */
[----:B------:R-:W-:-:S02]  /*0170*/  LEA R13, R14, R13, 0x5 ;  /* 0x0000000d0e0d7211 */ /* 0x000fc400078e28ff */
[----:B------:R-:W-:Y:S02]  /*0180*/  SHF.R.S32.HI R14, RZ, 0x5, R15 ;  /* 0x00000005ff0e7819 */ /* 0x000fe4000001140f */
[----:B------:R-:W-:Y:S02]  /*0190*/  MOV R15, RZ ;  /* 0x000000ff000f7202 */ /* 0x000fe40000000f00 */
[C---:B0-----:R-:W-:Y:S02]  /*01a0*/  LEA R11, R12.reuse, R9, 0x18 ;  /* 0x000000090c0b7211 */ /* 0x041fe400078ec0ff */
[----:B------:R-:W-:Y:S02]  /*01b0*/  LEA R12, R12, R10, 0x18 ;  /* 0x0000000a0c0c7211 */ /* 0x000fe400078ec0ff */
[----:B------:R-:W-:Y:S01]  /*01c0*/  LEA R9, R19, R8, 0x5 ;  /* 0x0000000813097211 */ /* 0x000fe200078e28ff */
[----:B------:R-:W-:Y:S01]  /*01d0*/  IMAD R10, R8, 0x84, R11 ;  /* 0x00000084080a7824 */ /* 0x000fe200078e020b */
[----:B------:R-:W-:-:S02]  /*01e0*/  LEA R11, R17, R12, 0x2 ;  /* 0x0000000c110b7211 */ /* 0x000fc400078e10ff */
[----:B------:R-:W-:Y:S01]  /*01f0*/  IADD3 R12, PT, PT, -R14, RZ, RZ ;  /* 0x000000ff0e0c7210 */ /* 0x000fe20007ffe1ff */
[----:B------:R-:W-:Y:S01]  /*0200*/  IMAD R9, R9, R0, R17 ;  /* 0x0000000009097224 */ /* 0x000fe200078e0211 */
[----:B------:R-:W-:Y:S01]  /*0210*/  LEA R14, R17, R10, 0x2 ;  /* 0x0000000a110e7211 */ /* 0x000fe200078e10ff */
[----:B------:R-:W-:-:S07]  /*0220*/  IMAD R8, R8, 0x84, R11 ;  /* 0x0000008408087824 */ /* 0x000fce00078e020b */
.L_x_1:
[----:B-1----:R-:W-:-:S04]  /*0230*/  IMAD.WIDE R18, R9, 0x4, R4 ;  /* 0x0000000409127825 */ /* 0x002fc800078e0204 */
[----:B--2---:R-:W-:Y:S02]  /*0240*/  IMAD.WIDE.U32 R16, R13, 0x4, R6 ;  /* 0x000000040d107825 */ /* 0x004fe400078e0006 */
[----:B------:R-:W2:Y:S04]  /*0250*/  LDG.E R19, desc[UR4][R18.64] ;  /* 0x0000000412137981 */ /* 0x000ea8000c1e1900 */
[----:B------:R-:W3:Y:S01]  /*0260*/  LDG.E R17, desc[UR4][R16.64] ;  /* 0x0000000410117981 */ /* 0x000ee2000c1e1900 */
[----:B------:R-:W-:Y:S02]  /*0270*/  IADD3 R12, PT, PT, R12, 0x1, RZ ;  /* 0x000000010c0c7810 */ /* 0x000fe40007ffe0ff */
[----:B------:R-:W-:Y:S02]  /*0280*/  IADD3 R9, PT, PT, R9, 0x20, RZ ;  /* 0x0000002009097810 */ /* 0x000fe40007ffe0ff */
[----:B------:R-:W-:-:S02]  /*0290*/  ISETP.NE.AND P0, PT, R12, RZ, PT ;  /* 0x000000ff0c00720c */ /* 0x000fc40003f05270 */
[----:B------:R-:W-:Y:S01]  /*02a0*/  LEA R13, R0, R13, 0x5 ;  /* 0x0000000d000d7211 */ /* 0x000fe200078e28ff */
[----:B--2---:R-:W-:Y:S04]  /*02b0*/  STS [R14], R19 ;  /* 0x000000130e007388 */ /* 0x004fe80000000800 */
[----:B---3--:R-:W-:Y:S01]  /*02c0*/  STS [R8], R17 ;  /* 0x0000001108007388 */ /* 0x008fe20000000800 */
[----:B------:R-:W-:Y:S06]  /*02d0*/  BAR.SYNC.DEFER_BLOCKING 0x0 ;  /* 0x0000000000007b1d */ /* 0x000fec0000010000 */
[----:B------:R-:W-:Y:S04]  /*02e0*/  LDS R20, [R10] ;  /* 0x000000000a147984 */ /* 0x000fe80000000800 */
[----:B------:R-:W0:Y:S04]  /*02f0*/  LDS R26, [R11] ;  /* 0x000000000b1a7984 */ /* 0x000e280000000800 */
[----:B------:R-:W-:Y:S04]  /*0300*/  LDS R27, [R10+0x4] ;  /* 0x000004000a1b7984 */ /* 0x000fe80000000800 */
[----:B------:R-:W1:Y:S04]  /*0310*/  LDS R28, [R11+0x84] ;  /* 0x000084000b1c7984 */ /* 0x000e680000000800 */
[----:B------:R-:W-:Y:S04]  /*0320*/  LDS R21, [R10+0x8] ;  /* 0x000008000a157984 */ /* 0x000fe80000000800 */
[----:B------:R-:W2:Y:S04]  /*0330*/  LDS R22, [R11+0x108] ;  /* 0x000108000b167984 */ /* 0x000ea80000000800 */
[----:B------:R-:W-:Y:S04]  /*0340*/  LDS R24, [R10+0xc] ;  /* 0x00000c000a187984 */ /* 0x000fe80000000800 */
[----:B------:R-:W3:Y:S04]  /*0350*/  LDS R23, [R11+0x18c] ;  /* 0x00018c000b177984 */ /* 0x000ee80000000800 */
[----:B------:R-:W-:Y:S04]  /*0360*/  LDS R16, [R10+0x10] ;  /* 0x000010000a107984 */ /* 0x000fe80000000800 */
[----:B------:R-:W4:Y:S04]  /*0370*/  LDS R25, [R11+0x210] ;  /* 0x000210000b197984 */ /* 0x000f280000000800 */
[----:B------:R-:W-:Y:S01]  /*0380*/  LDS R17, [R10+0x14] ;  /* 0x000014000a117984 */ /* 0x000fe20000000800 */
[----:B0-----:R-:W-:-:S03]  /*0390*/  FFMA R20, R20, R26, R15 ;  /* 0x0000001a14147223 */ /* 0x001fc6000000000f */
[----:B------:R-:W0:Y:S04]  /*03a0*/  LDS R18, [R11+0x294] ;  /* 0x000294000b127984 */ /* 0x000e280000000800 */
[----:B------:R-:W-:Y:S01]  /*03b0*/  LDS R19, [R10+0x18] ;  /* 0x000018000a137984 */ /* 0x000fe20000000800 */
[----:B-1----:R-:W-:-:S03]  /*03c0*/  FFMA R28, R27, R28, R20 ;  /* 0x0000001c1b1c7223 */ /* 0x002fc60000000014 */
[----:B------:R-:W1:Y:S01]  /*03d0*/  LDS R20, [R11+0x318] ;  /* 0x000318000b147984 */ /* 0x000e620000000800 */
[----:B--2---:R-:W-:-:S03]  /*03e0*/  FFMA R15, R21, R22, R28 ;  /* 0x00000016150f7223 */ /* 0x004fc6000000001c */
[----:B------:R-:W-:Y:S04]  /*03f0*/  LDS R21, [R10+0x1c] ;  /* 0x00001c000a157984 */ /* 0x000fe80000000800 */
[----:B------:R-:W2:Y:S01]  /*0400*/  LDS R22, [R11+0x39c] ;  /* 0x00039c000b167984 */ /* 0x000ea20000000800 */
[----:B---3--:R-:W-:-:S03]  /*0410*/  FFMA R15, R24, R23, R15 ;  /* 0x00000017180f7223 */ /* 0x008fc6000000000f */
[----:B------:R-:W-:Y:S04]  /*0420*/  LDS R23, [R10+0x20] ;  /* 0x000020000a177984 */ /* 0x000fe80000000800 */
[----:B------:R-:W3:Y:S01]  /*0430*/  LDS R24, [R11+0x420] ;  /* 0x000420000b187984 */ /* 0x000ee20000000800 */
[----:B----4-:R-:W-:-:S03]  /*0440*/  FFMA R26, R16, R25, R15 ;  /* 0x00000019101a7223 */ /* 0x010fc6000000000f */
[----:B------:R-:W-:Y:S04]  /*0450*/  LDS R15, [R10+0x24] ;  /* 0x000024000a0f7984 */ /* 0x000fe80000000800 */
[----:B------:R-:W4:Y:S01]  /*0460*/  LDS R16, [R11+0x4a4] ;  /* 0x0004a4000b107984 */ /* 0x000f220000000800 */
[----:B0-----:R-:W-:-:S03]  /*0470*/  FFMA R26, R17, R18, R26 ;  /* 0x00000012111a7223 */ /* 0x001fc6000000001a */
[----:B------:R-:W-:Y:S04]  /*0480*/  LDS R17, [R10+0x28] ;  /* 0x000028000a117984 */ /* 0x000fe80000000800 */
[----:B------:R-:W0:Y:S01]  /*0490*/  LDS R18, [R11+0x528] ;  /* 0x000528000b127984 */ /* 0x000e220000000800 */
[----:B-1----:R-:W-:-:S03]  /*04a0*/  FFMA R26, R19, R20, R26 ;  /* 0x00000014131a7223 */ /* 0x002fc6000000001a */
[----:B------:R-:W-:Y:S04]  /*04b0*/  LDS R19, [R10+0x2c] ;  /* 0x00002c000a137984 */ /* 0x000fe80000000800 */
        /* <DEDUP_REMOVED lines=61> */
[----:B--2---:R-:W-:-:S04]  /*0890*/  FFMA R22, R22, R21, R19 ;  /* 0x0000001516167223 */ /* 0x004fc80000000013 */
[----:B---3--:R-:W-:-:S04]  /*08a0*/  FFMA R22, R23, R24, R22 ;  /* 0x0000001817167223 */ /* 0x008fc80000000016 */
[----:B----4-:R-:W-:-:S04]  /*08b0*/  FFMA R16, R15, R16, R22 ;  /* 0x000000100f107223 */ /* 0x010fc80000000016 */
[----:B0-----:R-:W-:-:S04]  /*08c0*/  FFMA R16, R17, R18, R16 ;  /* 0x0000001211107223 */ /* 0x001fc80000000010 */
[----:B-1----:R-:W-:Y:S01]  /*08d0*/  FFMA R15, R25, R20, R16 ;  /* 0x00000014190f7223 */ /* 0x002fe20000000010 */
[----:B------:R-:W-:Y:S06]  /*08e0*/  BAR.SYNC.DEFER_BLOCKING 0x0 ;  /* 0x0000000000007b1d */ /* 0x000fec0000010000 */
[----:B------:R-:W-:Y:S05]  /*08f0*/  @P0 BRA `(.L_x_1) ;  /* 0xfffffff8004c0947 */ /* 0x000fea000383ffff */
.L_x_0:
[----:B------:R-:W-:Y:S01]  /*0900*/  STG.E desc[UR4][R2.64], R15 ;  /* 0x0000000f02007986 */ /* 0x000fe2000c101904 */
[----:B------:R-:W-:Y:S05]  /*0910*/  EXIT ;  /* 0x000000000000794d */ /* 0x000fea0003800000 */
.L_x_2:
[----:B------:R-:W-:-:S00]  /*0920*/  BRA `(.L_x_2) ;  /* 0xfffffffc00fc7947 */ /* 0x000fc0000383ffff */
[----:B------:R-:W-:-:S00]  /*0930*/  NOP ;  /* 0x0000000000007918 */ /* 0x000fc00000000000 */
        /* <DEDUP_REMOVED lines=12> */
.L_x_3:


//--------------------- .nv.shared._Z6matrixiPfS_S_ --------------------------
	.section	.nv.shared._Z6matrixiPfS_S_,"aw",@nobits
	.sectionflags	@""
	.align	4
.nv.shared._Z6matrixiPfS_S_:
	.zero		9472


//--------------------- .nv.shared.reserved.0     --------------------------
	.section	.nv.shared.reserved.0,"aw",@nobits
	.weak		__nv_reservedSMEM_offset_0_alias
	.size		__nv_reservedSMEM_offset_0_alias, 0, 64
	.other		__nv_reservedSMEM_offset_0_alias,@"STO_CUDA_RESERVED_SHARED STV_DEFAULT"
__nv_reservedSMEM_offset_0_alias:
	.zero		0
	.zero		64


//--------------------- .nv.constant0._Z6matrixiPfS_S_ --------------------------
	.section	.nv.constant0._Z6matrixiPfS_S_,"a",@progbits
	.sectionflags	@""
	.align	4
.nv.constant0._Z6matrixiPfS_S_:
	.zero		928


//--------------------- SYMBOLS --------------------------

	.type		.nv.reservedSmem.offset0,@object
	.size		.nv.reservedSmem.offset0,0x4
	.type		.nv.reservedSmem.cap,@object
	.size		.nv.reservedSmem.cap,0x4
